//
// Generated by NVIDIA NVVM Compiler
//
// Compiler Build ID: CL-36424714
// Cuda compilation tools, release 13.0, V13.0.88
// Based on NVVM 20.0.0
//

.version 9.0
.target sm_100
.address_size 64

	// .globl	CalpahGax

.visible .entry CalpahGax(
	.param .f64 CalpahGax_param_0,
	.param .u64 .ptr .align 1 CalpahGax_param_1,
	.param .u64 .ptr .align 1 CalpahGax_param_2,
	.param .u64 .ptr .align 1 CalpahGax_param_3
)
{
	.reg .b32 	%r<5>;
	.reg .b64 	%rd<10>;
	.reg .b64 	%fd<6>;

	ld.param.f64 	%fd1, [CalpahGax_param_0];
	ld.param.u64 	%rd1, [CalpahGax_param_1];
	ld.param.u64 	%rd2, [CalpahGax_param_2];
	ld.param.u64 	%rd3, [CalpahGax_param_3];
	cvta.to.global.u64 	%rd4, %rd3;
	cvta.to.global.u64 	%rd5, %rd2;
	cvta.to.global.u64 	%rd6, %rd1;
	mov.u32 	%r1, %tid.x;
	mov.u32 	%r2, %ctaid.x;
	mov.u32 	%r3, %ntid.x;
	mad.lo.s32 	%r4, %r2, %r3, %r1;
	ld.global.f64 	%fd2, [%rd6];
	mul.f64 	%fd3, %fd1, %fd2;
	mul.wide.s32 	%rd7, %r4, 8;
	add.s64 	%rd8, %rd5, %rd7;
	ld.global.f64 	%fd4, [%rd8];
	mul.f64 	%fd5, %fd3, %fd4;
	add.s64 	%rd9, %rd4, %rd7;
	st.global.f64 	[%rd9], %fd5;
	ret;

}


// ===== COMPILED SASS (sm_100) =====

	.target	sm_100

	.elftype	@"ET_EXEC"


//--------------------- .note.nv.tkinfo           --------------------------
	.section	.note.nv.tkinfo,"",@"SHT_NOTE"
	.sectionflags	@"SHF_NOTE_NV_TKINFO"
	.tkinfo
        /*0018*/ 	.word	0x00000002
        /*0030*/ 	.string	""
        /*0030*/ 	.string	"ptxas"
        /*0030*/ 	.string	"Cuda compilation tools, release 13.0, V13.0.88"
        /*0030*/ 	.string	"Build cuda_13.0.r13.0/compiler.36424714_0"
        /*0030*/ 	.string	"-arch sm_100 -m 64 "



//--------------------- .note.nv.cuinfo           --------------------------
	.section	.note.nv.cuinfo,"",@"SHT_NOTE"
	.sectionflags	@"SHF_NOTE_NV_CUINFO"
        /*0018*/ 	.short	0x0002
        /*001a*/ 	.short	0x0064
        /*001c*/ 	.short	0x0082
	.zero		2


//--------------------- .nv.info                  --------------------------
	.section	.nv.info,"",@"SHT_CUDA_INFO"
	.align	4


	//----- nvinfo : EIATTR_REGCOUNT
	.align		4
        /*0000*/ 	.byte	0x04, 0x2f
        /*0002*/ 	.short	(.L_1 - .L_0)
	.align		4
.L_0:
        /*0004*/ 	.word	index@(CalpahGax)
        /*0008*/ 	.word	0x0000000e


	//----- nvinfo : EIATTR_FRAME_SIZE
	.align		4
.L_1:
        /*000c*/ 	.byte	0x04, 0x11
        /*000e*/ 	.short	(.L_3 - .L_2)
	.align		4
.L_2:
        /*0010*/ 	.word	index@(CalpahGax)
        /*0014*/ 	.word	0x00000000


	//----- nvinfo : EIATTR_MIN_STACK_SIZE
	.align		4
.L_3:
        /*0018*/ 	.byte	0x04, 0x12
        /*001a*/ 	.short	(.L_5 - .L_4)
	.align		4
.L_4:
        /*001c*/ 	.word	index@(CalpahGax)
        /*0020*/ 	.word	0x00000000
.L_5:


//--------------------- .nv.compat                --------------------------
	.section	.nv.compat,"",@"SHT_CUDA_COMPAT_INFO"
	.align	4
        /*0000*/ 	.byte	0x02, 0x09, 0x00, 0x00, 0x02, 0x02, 0x01, 0x00, 0x02, 0x05, 0x05, 0x00, 0x03, 0x07, 0x01, 0x01
        /*0010*/ 	.byte	0x02, 0x03, 0x00, 0x00, 0x02, 0x06, 0x01, 0x00, 0x04, 0x0b, 0x08, 0x00, 0x01, 0x00, 0x00, 0x00
        /*0020*/ 	.byte	0x00, 0x00, 0x00, 0x00


//--------------------- .nv.info.CalpahGax        --------------------------
	.section	.nv.info.CalpahGax,"",@"SHT_CUDA_INFO"
	.sectionflags	@""
	.align	4


	//----- nvinfo : EIATTR_CUDA_API_VERSION
	.align		4
        /*0000*/ 	.byte	0x04, 0x37
        /*0002*/ 	.short	(.L_7 - .L_6)
.L_6:
        /*0004*/ 	.word	0x00000082


	//----- nvinfo : EIATTR_KPARAM_INFO
	.align		4
.L_7:
        /*0008*/ 	.byte	0x04, 0x17
        /*000a*/ 	.short	(.L_9 - .L_8)
.L_8:
        /*000c*/ 	.word	0x00000000
        /*0010*/ 	.short	0x0003
        /*0012*/ 	.short	0x0018
        /*0014*/ 	.byte	0x00, 0xf5, 0x21, 0x00


	//----- nvinfo : EIATTR_KPARAM_INFO
	.align		4
.L_9:
        /*0018*/ 	.byte	0x04, 0x17
        /*001a*/ 	.short	(.L_11 - .L_10)
.L_10:
        /*001c*/ 	.word	0x00000000
        /*0020*/ 	.short	0x0002
        /*0022*/ 	.short	0x0010
        /*0024*/ 	.byte	0x00, 0xf5, 0x21, 0x00


	//----- nvinfo : EIATTR_KPARAM_INFO
	.align		4
.L_11:
        /*0028*/ 	.byte	0x04, 0x17
        /*002a*/ 	.short	(.L_13 - .L_12)
.L_12:
        /*002c*/ 	.word	0x00000000
        /*0030*/ 	.short	0x0001
        /*0032*/ 	.short	0x0008
        /*0034*/ 	.byte	0x00, 0xf5, 0x21, 0x00


	//----- nvinfo : EIATTR_KPARAM_INFO
	.align		4
.L_13:
        /*0038*/ 	.byte	0x04, 0x17
        /*003a*/ 	.short	(.L_15 - .L_14)
.L_14:
        /*003c*/ 	.word	0x00000000
        /*0040*/ 	.short	0x0000
        /*0042*/ 	.short	0x0000
        /*0044*/ 	.byte	0x00, 0xf0, 0x21, 0x00


	//----- nvinfo : EIATTR_SPARSE_MMA_MASK
	.align		4
.L_15:
        /*0048*/ 	.byte	0x03, 0x50
        /*004a*/ 	.short	0x0000


	//----- nvinfo : EIATTR_MAXREG_COUNT
	.align		4
        /*004c*/ 	.byte	0x03, 0x1b
        /*004e*/ 	.short	0x00ff


	//----- nvinfo : EIATTR_MERCURY_ISA_VERSION
	.align		4
        /*0050*/ 	.byte	0x03, 0x5f
        /*0052*/ 	.short	0x0101


	//----- nvinfo : EIATTR_VRC_CTA_INIT_COUNT
	.align		4
        /*0054*/ 	.byte	0x02, 0x4a
	.zero		1
	.zero		1


	//----- nvinfo : EIATTR_EXIT_INSTR_OFFSETS
	.align		4
        /*0058*/ 	.byte	0x04, 0x1c
        /*005a*/ 	.short	(.L_17 - .L_16)


	//   ....[0]....
.L_16:
        /*005c*/ 	.word	0x00000110


	//----- nvinfo : EIATTR_CBANK_PARAM_SIZE
	.align		4
.L_17:
        /*0060*/ 	.byte	0x03, 0x19
        /*0062*/ 	.short	0x0020


	//----- nvinfo : EIATTR_PARAM_CBANK
	.align		4
        /*0064*/ 	.byte	0x04, 0x0a
        /*0066*/ 	.short	(.L_19 - .L_18)
	.align		4
.L_18:
        /*0068*/ 	.word	index@(.nv.constant0.CalpahGax)
        /*006c*/ 	.short	0x0380
        /*006e*/ 	.short	0x0020


	//----- nvinfo : EIATTR_SW_WAR
	.align		4
.L_19:
        /*0070*/ 	.byte	0x04, 0x36
        /*0072*/ 	.short	(.L_21 - .L_20)
.L_20:
        /*0074*/ 	.word	0x00000008
.L_21:


//--------------------- .nv.callgraph             --------------------------
	.section	.nv.callgraph,"",@"SHT_CUDA_CALLGRAPH"
	.align	4
	.sectionentsize	8
	.align		4
        /*0000*/ 	.word	0x00000000
	.align		4
        /*0004*/ 	.word	0xffffffff
	.align		4
        /*0008*/ 	.word	0x00000000
	.align		4
        /*000c*/ 	.word	0xfffffffe
	.align		4
        /*0010*/ 	.word	0x00000000
	.align		4
        /*0014*/ 	.word	0xfffffffd
	.align		4
        /*0018*/ 	.word	0x00000000
	.align		4
        /*001c*/ 	.word	0xfffffffc


//--------------------- .text.CalpahGax           --------------------------
	.section	.text.CalpahGax,"ax",@progbits
	.align	128
        .global         CalpahGax
        .type           CalpahGax,@function
        .size           CalpahGax,(.L_x_1 - CalpahGax)
        .other          CalpahGax,@"STO_CUDA_ENTRY STV_DEFAULT"
CalpahGax:
.text.CalpahGax:
[----:B------:R-:W-:Y:S01]  /*0000*/  LDC R1, c[0x0][0x37c] ;  /* 0x0000df00ff017b82 */ /* 0x000fe20000000800 */
[----:B------:R-:W0:Y:S07]  /*0010*/  S2R R11, SR_TID.X ;  /* 0x00000000000b7919 */ /* 0x000e2e0000002100 */
[----:B------:R-:W0:Y:S01]  /*0020*/  S2UR UR6, SR_CTAID.X ;  /* 0x00000000000679c3 */ /* 0x000e220000002500 */
[----:B------:R-:W1:Y:S07]  /*0030*/  LDCU.64 UR4, c[0x0][0x358] ;  /* 0x00006b00ff0477ac */ /* 0x000e6e0008000a00 */
[----:B------:R-:W0:Y:S08]  /*0040*/  LDC R0, c[0x0][0x360] ;  /* 0x0000d800ff007b82 */ /* 0x000e300000000800 */
[----:B------:R-:W1:Y:S08]  /*0050*/  LDC.64 R2, c[0x0][0x388] ;  /* 0x0000e200ff027b82 */ /* 0x000e700000000a00 */
[----:B------:R-:W2:Y:S01]  /*0060*/  LDC.64 R6, c[0x0][0x390] ;  /* 0x0000e400ff067b82 */ /* 0x000ea20000000a00 */
[----:B0-----:R-:W-:Y:S01]  /*0070*/  IMAD R11, R0, UR6, R11 ;  /* 0x00000006000b7c24 */ /* 0x001fe2000f8e020b */
[----:B------:R-:W0:Y:S06]  /*0080*/  LDCU.64 UR6, c[0x0][0x380] ;  /* 0x00007000ff0677ac */ /* 0x000e2c0008000a00 */
[----:B------:R-:W3:Y:S01]  /*0090*/  LDC.64 R8, c[0x0][0x398] ;  /* 0x0000e600ff087b82 */ /* 0x000ee20000000a00 */
[----:B-1----:R-:W0:Y:S01]  /*00a0*/  LDG.E.64 R2, desc[UR4][R2.64] ;  /* 0x0000000402027981 */ /* 0x002e22000c1e1b00 */
[----:B--2---:R-:W-:-:S06]  /*00b0*/  IMAD.WIDE R6, R11, 0x8, R6 ;  /* 0x000000080b067825 */ /* 0x004fcc00078e0206 */
[----:B------:R-:W2:Y:S01]  /*00c0*/  LDG.E.64 R6, desc[UR4][R6.64] ;  /* 0x0000000406067981 */ /* 0x000ea2000c1e1b00 */
[----:B---3--:R-:W-:Y:S01]  /*00d0*/  IMAD.WIDE R8, R11, 0x8, R8 ;  /* 0x000000080b087825 */ /* 0x008fe200078e0208 */
[----:B0-----:R-:W-:-:S08]  /*00e0*/  DMUL R4, R2, UR6 ;  /* 0x0000000602047c28 */ /* 0x001fd00008000000 */
[----:B--2---:R-:W-:-:S07]  /*00f0*/  DMUL R4, R4, R6 ;  /* 0x0000000604047228 */ /* 0x004fce0000000000 */
[----:B------:R-:W-:Y:S01]  /*0100*/  STG.E.64 desc[UR4][R8.64], R4 ;  /* 0x0000000408007986 */ /* 0x000fe2000c101b04 */
[----:B------:R-:W-:Y:S05]  /*0110*/  EXIT ;  /* 0x000000000000794d */ /* 0x000fea0003800000 */
.L_x_0:
[----:B------:R-:W-:-:S00]  /*0120*/  BRA `(.L_x_0) ;  /* 0xfffffffc00fc7947 */ /* 0x000fc0000383ffff */
[----:B------:R-:W-:-:S00]  /*0130*/  NOP ;  /* 0x0000000000007918 */ /* 0x000fc00000000000 */
        /* <DEDUP_REMOVED lines=12> */
.L_x_1:


//--------------------- .nv.shared.reserved.0     --------------------------
	.section	.nv.shared.reserved.0,"aw",@nobits
	.weak		__nv_reservedSMEM_offset_0_alias
	.size		__nv_reservedSMEM_offset_0_alias, 0, 64
	.other		__nv_reservedSMEM_offset_0_alias,@"STO_CUDA_RESERVED_SHARED STV_DEFAULT"
__nv_reservedSMEM_offset_0_alias:
	.zero		0
	.zero		64


//--------------------- .nv.constant0.CalpahGax   --------------------------
	.section	.nv.constant0.CalpahGax,"a",@progbits
	.sectionflags	@""
	.align	4
.nv.constant0.CalpahGax:
	.zero		928


//--------------------- SYMBOLS --------------------------

	.type		.nv.reservedSmem.offset0,@object
	.size		.nv.reservedSmem.offset0,0x4
